//
// Generated by NVIDIA NVVM Compiler
//
// Compiler Build ID: CL-36424714
// Cuda compilation tools, release 13.0, V13.0.88
// Based on NVVM 20.0.0
//

.version 9.0
.target sm_100
.address_size 64

	// .globl	_Z13jacobi_kernelPdS_iii

.visible .entry _Z13jacobi_kernelPdS_iii(
	.param .u64 .ptr .align 1 _Z13jacobi_kernelPdS_iii_param_0,
	.param .u64 .ptr .align 1 _Z13jacobi_kernelPdS_iii_param_1,
	.param .u32 _Z13jacobi_kernelPdS_iii_param_2,
	.param .u32 _Z13jacobi_kernelPdS_iii_param_3,
	.param .u32 _Z13jacobi_kernelPdS_iii_param_4
)
{
	.reg .pred 	%p<9>;
	.reg .b32 	%r<25>;
	.reg .b64 	%rd<13>;
	.reg .b64 	%fd<9>;

	ld.param.u64 	%rd1, [_Z13jacobi_kernelPdS_iii_param_0];
	ld.param.u64 	%rd2, [_Z13jacobi_kernelPdS_iii_param_1];
	ld.param.u32 	%r5, [_Z13jacobi_kernelPdS_iii_param_2];
	ld.param.u32 	%r6, [_Z13jacobi_kernelPdS_iii_param_3];
	ld.param.u32 	%r7, [_Z13jacobi_kernelPdS_iii_param_4];
	mov.u32 	%r8, %ctaid.y;
	mov.u32 	%r9, %ntid.y;
	mov.u32 	%r10, %tid.y;
	mad.lo.s32 	%r1, %r8, %r9, %r10;
	add.s32 	%r2, %r1, 1;
	mov.u32 	%r11, %ctaid.x;
	mov.u32 	%r12, %ntid.x;
	mov.u32 	%r13, %tid.x;
	mad.lo.s32 	%r3, %r11, %r12, %r13;
	add.s32 	%r4, %r3, 1;
	add.s32 	%r14, %r5, -1;
	setp.gt.u32 	%p1, %r3, 2147483646;
	max.s32 	%r15, %r2, %r4;
	setp.ge.s32 	%p2, %r15, %r14;
	or.pred  	%p3, %p2, %p1;
	@%p3 bra 	$L__BB0_3;
	setp.lt.s32 	%p4, %r1, %r7;
	min.s32 	%r16, %r2, %r4;
	setp.ge.s32 	%p5, %r16, %r6;
	and.pred  	%p6, %p5, %p4;
	setp.le.s32 	%p7, %r4, %r7;
	and.pred  	%p8, %p7, %p6;
	@%p8 bra 	$L__BB0_3;
	cvta.to.global.u64 	%rd3, %rd1;
	mul.lo.s32 	%r17, %r5, %r1;
	add.s32 	%r18, %r17, %r4;
	mul.wide.s32 	%rd4, %r18, 8;
	add.s64 	%rd5, %rd3, %rd4;
	ld.global.f64 	%fd1, [%rd5];
	shl.b32 	%r19, %r5, 1;
	add.s32 	%r20, %r17, %r19;
	add.s32 	%r21, %r20, %r4;
	mul.wide.s32 	%rd6, %r21, 8;
	add.s64 	%rd7, %rd3, %rd6;
	ld.global.f64 	%fd2, [%rd7];
	add.f64 	%fd3, %fd1, %fd2;
	sub.s32 	%r22, %r20, %r5;
	add.s32 	%r23, %r22, %r3;
	mul.wide.s32 	%rd8, %r23, 8;
	add.s64 	%rd9, %rd3, %rd8;
	ld.global.f64 	%fd4, [%rd9];
	add.f64 	%fd5, %fd3, %fd4;
	ld.global.f64 	%fd6, [%rd9+16];
	add.f64 	%fd7, %fd5, %fd6;
	mul.f64 	%fd8, %fd7, 0d3FD0000000000000;
	add.s32 	%r24, %r23, 1;
	cvta.to.global.u64 	%rd10, %rd2;
	mul.wide.s32 	%rd11, %r24, 8;
	add.s64 	%rd12, %rd10, %rd11;
	st.global.f64 	[%rd12], %fd8;
$L__BB0_3:
	ret;

}
	// .globl	_Z6g_to_hPdS_iii
.visible .entry _Z6g_to_hPdS_iii(
	.param .u64 .ptr .align 1 _Z6g_to_hPdS_iii_param_0,
	.param .u64 .ptr .align 1 _Z6g_to_hPdS_iii_param_1,
	.param .u32 _Z6g_to_hPdS_iii_param_2,
	.param .u32 _Z6g_to_hPdS_iii_param_3,
	.param .u32 _Z6g_to_hPdS_iii_param_4
)
{
	.reg .pred 	%p<9>;
	.reg .b32 	%r<18>;
	.reg .b64 	%rd<8>;
	.reg .b64 	%fd<2>;

	ld.param.u64 	%rd1, [_Z6g_to_hPdS_iii_param_0];
	ld.param.u64 	%rd2, [_Z6g_to_hPdS_iii_param_1];
	ld.param.u32 	%r4, [_Z6g_to_hPdS_iii_param_2];
	ld.param.u32 	%r5, [_Z6g_to_hPdS_iii_param_3];
	ld.param.u32 	%r6, [_Z6g_to_hPdS_iii_param_4];
	mov.u32 	%r7, %ctaid.y;
	mov.u32 	%r8, %ntid.y;
	mov.u32 	%r9, %tid.y;
	mad.lo.s32 	%r1, %r7, %r8, %r9;
	add.s32 	%r2, %r1, 1;
	mov.u32 	%r10, %ctaid.x;
	mov.u32 	%r11, %ntid.x;
	mov.u32 	%r12, %tid.x;
	mad.lo.s32 	%r13, %r10, %r11, %r12;
	add.s32 	%r3, %r13, 1;
	add.s32 	%r14, %r4, -1;
	setp.gt.u32 	%p1, %r13, 2147483646;
	max.s32 	%r15, %r2, %r3;
	setp.ge.s32 	%p2, %r15, %r14;
	or.pred  	%p3, %p2, %p1;
	@%p3 bra 	$L__BB1_3;
	setp.lt.s32 	%p4, %r1, %r6;
	min.s32 	%r16, %r2, %r3;
	setp.ge.s32 	%p5, %r16, %r5;
	and.pred  	%p6, %p5, %p4;
	setp.le.s32 	%p7, %r3, %r6;
	and.pred  	%p8, %p7, %p6;
	@%p8 bra 	$L__BB1_3;
	mad.lo.s32 	%r17, %r4, %r2, %r3;
	cvta.to.global.u64 	%rd3, %rd2;
	mul.wide.s32 	%rd4, %r17, 8;
	add.s64 	%rd5, %rd3, %rd4;
	ld.global.f64 	%fd1, [%rd5];
	cvta.to.global.u64 	%rd6, %rd1;
	add.s64 	%rd7, %rd6, %rd4;
	st.global.f64 	[%rd7], %fd1;
$L__BB1_3:
	ret;

}


// ===== COMPILED SASS (sm_100) =====

	.target	sm_100

	.elftype	@"ET_EXEC"


//--------------------- .note.nv.tkinfo           --------------------------
	.section	.note.nv.tkinfo,"",@"SHT_NOTE"
	.sectionflags	@"SHF_NOTE_NV_TKINFO"
	.tkinfo
        /*0018*/ 	.word	0x00000002
        /*0030*/ 	.string	""
        /*0030*/ 	.string	"ptxas"
        /*0030*/ 	.string	"Cuda compilation tools, release 13.0, V13.0.88"
        /*0030*/ 	.string	"Build cuda_13.0.r13.0/compiler.36424714_0"
        /*0030*/ 	.string	"-arch sm_100 -m 64 "



//--------------------- .note.nv.cuinfo           --------------------------
	.section	.note.nv.cuinfo,"",@"SHT_NOTE"
	.sectionflags	@"SHF_NOTE_NV_CUINFO"
        /*0018*/ 	.short	0x0002
        /*001a*/ 	.short	0x0064
        /*001c*/ 	.short	0x0082
	.zero		2


//--------------------- .nv.info                  --------------------------
	.section	.nv.info,"",@"SHT_CUDA_INFO"
	.align	4


	//----- nvinfo : EIATTR_REGCOUNT
	.align		4
        /*0000*/ 	.byte	0x04, 0x2f
        /*0002*/ 	.short	(.L_1 - .L_0)
	.align		4
.L_0:
        /*0004*/ 	.word	index@(_Z13jacobi_kernelPdS_iii)
        /*0008*/ 	.word	0x00000014


	//----- nvinfo : EIATTR_FRAME_SIZE
	.align		4
.L_1:
        /*000c*/ 	.byte	0x04, 0x11
        /*000e*/ 	.short	(.L_3 - .L_2)
	.align		4
.L_2:
        /*0010*/ 	.word	index@(_Z13jacobi_kernelPdS_iii)
        /*0014*/ 	.word	0x00000000


	//----- nvinfo : EIATTR_REGCOUNT
	.align		4
.L_3:
        /*0018*/ 	.byte	0x04, 0x2f
        /*001a*/ 	.short	(.L_5 - .L_4)
	.align		4
.L_4:
        /*001c*/ 	.word	index@(_Z6g_to_hPdS_iii)
        /*0020*/ 	.word	0x0000000a


	//----- nvinfo : EIATTR_FRAME_SIZE
	.align		4
.L_5:
        /*0024*/ 	.byte	0x04, 0x11
        /*0026*/ 	.short	(.L_7 - .L_6)
	.align		4
.L_6:
        /*0028*/ 	.word	index@(_Z6g_to_hPdS_iii)
        /*002c*/ 	.word	0x00000000


	//----- nvinfo : EIATTR_MIN_STACK_SIZE
	.align		4
.L_7:
        /*0030*/ 	.byte	0x04, 0x12
        /*0032*/ 	.short	(.L_9 - .L_8)
	.align		4
.L_8:
        /*0034*/ 	.word	index@(_Z6g_to_hPdS_iii)
        /*0038*/ 	.word	0x00000000


	//----- nvinfo : EIATTR_MIN_STACK_SIZE
	.align		4
.L_9:
        /*003c*/ 	.byte	0x04, 0x12
        /*003e*/ 	.short	(.L_11 - .L_10)
	.align		4
.L_10:
        /*0040*/ 	.word	index@(_Z13jacobi_kernelPdS_iii)
        /*0044*/ 	.word	0x00000000
.L_11:


//--------------------- .nv.compat                --------------------------
	.section	.nv.compat,"",@"SHT_CUDA_COMPAT_INFO"
	.align	4
        /*0000*/ 	.byte	0x02, 0x09, 0x00, 0x00, 0x02, 0x02, 0x01, 0x00, 0x02, 0x05, 0x05, 0x00, 0x03, 0x07, 0x01, 0x01
        /*0010*/ 	.byte	0x02, 0x03, 0x00, 0x00, 0x02, 0x06, 0x01, 0x00, 0x04, 0x0b, 0x08, 0x00, 0x01, 0x00, 0x00, 0x00
        /*0020*/ 	.byte	0x00, 0x00, 0x00, 0x00


//--------------------- .nv.info._Z6g_to_hPdS_iii --------------------------
	.section	.nv.info._Z6g_to_hPdS_iii,"",@"SHT_CUDA_INFO"
	.sectionflags	@""
	.align	4


	//----- nvinfo : EIATTR_CUDA_API_VERSION
	.align		4
        /*0000*/ 	.byte	0x04, 0x37
        /*0002*/ 	.short	(.L_13 - .L_12)
.L_12:
        /*0004*/ 	.word	0x00000082


	//----- nvinfo : EIATTR_KPARAM_INFO
	.align		4
.L_13:
        /*0008*/ 	.byte	0x04, 0x17
        /*000a*/ 	.short	(.L_15 - .L_14)
.L_14:
        /*000c*/ 	.word	0x00000000
        /*0010*/ 	.short	0x0004
        /*0012*/ 	.short	0x0018
        /*0014*/ 	.byte	0x00, 0xf0, 0x11, 0x00


	//----- nvinfo : EIATTR_KPARAM_INFO
	.align		4
.L_15:
        /*0018*/ 	.byte	0x04, 0x17
        /*001a*/ 	.short	(.L_17 - .L_16)
.L_16:
        /*001c*/ 	.word	0x00000000
        /*0020*/ 	.short	0x0003
        /*0022*/ 	.short	0x0014
        /*0024*/ 	.byte	0x00, 0xf0, 0x11, 0x00


	//----- nvinfo : EIATTR_KPARAM_INFO
	.align		4
.L_17:
        /*0028*/ 	.byte	0x04, 0x17
        /*002a*/ 	.short	(.L_19 - .L_18)
.L_18:
        /*002c*/ 	.word	0x00000000
        /*0030*/ 	.short	0x0002
        /*0032*/ 	.short	0x0010
        /*0034*/ 	.byte	0x00, 0xf0, 0x11, 0x00


	//----- nvinfo : EIATTR_KPARAM_INFO
	.align		4
.L_19:
        /*0038*/ 	.byte	0x04, 0x17
        /*003a*/ 	.short	(.L_21 - .L_20)
.L_20:
        /*003c*/ 	.word	0x00000000
        /*0040*/ 	.short	0x0001
        /*0042*/ 	.short	0x0008
        /*0044*/ 	.byte	0x00, 0xf5, 0x21, 0x00


	//----- nvinfo : EIATTR_KPARAM_INFO
	.align		4
.L_21:
        /*0048*/ 	.byte	0x04, 0x17
        /*004a*/ 	.short	(.L_23 - .L_22)
.L_22:
        /*004c*/ 	.word	0x00000000
        /*0050*/ 	.short	0x0000
        /*0052*/ 	.short	0x0000
        /*0054*/ 	.byte	0x00, 0xf5, 0x21, 0x00


	//----- nvinfo : EIATTR_SPARSE_MMA_MASK
	.align		4
.L_23:
        /*0058*/ 	.byte	0x03, 0x50
        /*005a*/ 	.short	0x0000


	//----- nvinfo : EIATTR_MAXREG_COUNT
	.align		4
        /*005c*/ 	.byte	0x03, 0x1b
        /*005e*/ 	.short	0x00ff


	//----- nvinfo : EIATTR_MERCURY_ISA_VERSION
	.align		4
        /*0060*/ 	.byte	0x03, 0x5f
        /*0062*/ 	.short	0x0101


	//----- nvinfo : EIATTR_VRC_CTA_INIT_COUNT
	.align		4
        /*0064*/ 	.byte	0x02, 0x4a
	.zero		1
	.zero		1


	//----- nvinfo : EIATTR_EXIT_INSTR_OFFSETS
	.align		4
        /*0068*/ 	.byte	0x04, 0x1c
        /*006a*/ 	.short	(.L_25 - .L_24)


	//   ....[0]....
.L_24:
        /*006c*/ 	.word	0x00000100


	//   ....[1]....
        /*0070*/ 	.word	0x00000180


	//   ....[2]....
        /*0074*/ 	.word	0x00000200


	//----- nvinfo : EIATTR_CBANK_PARAM_SIZE
	.align		4
.L_25:
        /*0078*/ 	.byte	0x03, 0x19
        /*007a*/ 	.short	0x001c


	//----- nvinfo : EIATTR_PARAM_CBANK
	.align		4
        /*007c*/ 	.byte	0x04, 0x0a
        /*007e*/ 	.short	(.L_27 - .L_26)
	.align		4
.L_26:
        /*0080*/ 	.word	index@(.nv.constant0._Z6g_to_hPdS_iii)
        /*0084*/ 	.short	0x0380
        /*0086*/ 	.short	0x001c


	//----- nvinfo : EIATTR_SW_WAR
	.align		4
.L_27:
        /*0088*/ 	.byte	0x04, 0x36
        /*008a*/ 	.short	(.L_29 - .L_28)
.L_28:
        /*008c*/ 	.word	0x00000008
.L_29:


//--------------------- .nv.info._Z13jacobi_kernelPdS_iii --------------------------
	.section	.nv.info._Z13jacobi_kernelPdS_iii,"",@"SHT_CUDA_INFO"
	.sectionflags	@""
	.align	4


	//----- nvinfo : EIATTR_CUDA_API_VERSION
	.align		4
        /*0000*/ 	.byte	0x04, 0x37
        /*0002*/ 	.short	(.L_31 - .L_30)
.L_30:
        /*0004*/ 	.word	0x00000082


	//----- nvinfo : EIATTR_KPARAM_INFO
	.align		4
.L_31:
        /*0008*/ 	.byte	0x04, 0x17
        /*000a*/ 	.short	(.L_33 - .L_32)
.L_32:
        /*000c*/ 	.word	0x00000000
        /*0010*/ 	.short	0x0004
        /*0012*/ 	.short	0x0018
        /*0014*/ 	.byte	0x00, 0xf0, 0x11, 0x00


	//----- nvinfo : EIATTR_KPARAM_INFO
	.align		4
.L_33:
        /*0018*/ 	.byte	0x04, 0x17
        /*001a*/ 	.short	(.L_35 - .L_34)
.L_34:
        /*001c*/ 	.word	0x00000000
        /*0020*/ 	.short	0x0003
        /*0022*/ 	.short	0x0014
        /*0024*/ 	.byte	0x00, 0xf0, 0x11, 0x00


	//----- nvinfo : EIATTR_KPARAM_INFO
	.align		4
.L_35:
        /*0028*/ 	.byte	0x04, 0x17
        /*002a*/ 	.short	(.L_37 - .L_36)
.L_36:
        /*002c*/ 	.word	0x00000000
        /*0030*/ 	.short	0x0002
        /*0032*/ 	.short	0x0010
        /*0034*/ 	.byte	0x00, 0xf0, 0x11, 0x00


	//----- nvinfo : EIATTR_KPARAM_INFO
	.align		4
.L_37:
        /*0038*/ 	.byte	0x04, 0x17
        /*003a*/ 	.short	(.L_39 - .L_38)
.L_38:
        /*003c*/ 	.word	0x00000000
        /*0040*/ 	.short	0x0001
        /*0042*/ 	.short	0x0008
        /*0044*/ 	.byte	0x00, 0xf5, 0x21, 0x00


	//----- nvinfo : EIATTR_KPARAM_INFO
	.align		4
.L_39:
        /*0048*/ 	.byte	0x04, 0x17
        /*004a*/ 	.short	(.L_41 - .L_40)
.L_40:
        /*004c*/ 	.word	0x00000000
        /*0050*/ 	.short	0x0000
        /*0052*/ 	.short	0x0000
        /*0054*/ 	.byte	0x00, 0xf5, 0x21, 0x00


	//----- nvinfo : EIATTR_SPARSE_MMA_MASK
	.align		4
.L_41:
        /*0058*/ 	.byte	0x03, 0x50
        /*005a*/ 	.short	0x0000


	//----- nvinfo : EIATTR_MAXREG_COUNT
	.align		4
        /*005c*/ 	.byte	0x03, 0x1b
        /*005e*/ 	.short	0x00ff


	//----- nvinfo : EIATTR_MERCURY_ISA_VERSION
	.align		4
        /*0060*/ 	.byte	0x03, 0x5f
        /*0062*/ 	.short	0x0101


	//----- nvinfo : EIATTR_VRC_CTA_INIT_COUNT
	.align		4
        /*0064*/ 	.byte	0x02, 0x4a
	.zero		1
	.zero		1


	//----- nvinfo : EIATTR_EXIT_INSTR_OFFSETS
	.align		4
        /*0068*/ 	.byte	0x04, 0x1c
        /*006a*/ 	.short	(.L_43 - .L_42)


	//   ....[0]....
.L_42:
        /*006c*/ 	.word	0x00000100


	//   ....[1]....
        /*0070*/ 	.word	0x00000180


	//   ....[2]....
        /*0074*/ 	.word	0x000002e0


	//----- nvinfo : EIATTR_CBANK_PARAM_SIZE
	.align		4
.L_43:
        /*0078*/ 	.byte	0x03, 0x19
        /*007a*/ 	.short	0x001c


	//----- nvinfo : EIATTR_PARAM_CBANK
	.align		4
        /*007c*/ 	.byte	0x04, 0x0a
        /*007e*/ 	.short	(.L_45 - .L_44)
	.align		4
.L_44:
        /*0080*/ 	.word	index@(.nv.constant0._Z13jacobi_kernelPdS_iii)
        /*0084*/ 	.short	0x0380
        /*0086*/ 	.short	0x001c


	//----- nvinfo : EIATTR_SW_WAR
	.align		4
.L_45:
        /*0088*/ 	.byte	0x04, 0x36
        /*008a*/ 	.short	(.L_47 - .L_46)
.L_46:
        /*008c*/ 	.word	0x00000008
.L_47:


//--------------------- .nv.callgraph             --------------------------
	.section	.nv.callgraph,"",@"SHT_CUDA_CALLGRAPH"
	.align	4
	.sectionentsize	8
	.align		4
        /*0000*/ 	.word	0x00000000
	.align		4
        /*0004*/ 	.word	0xffffffff
	.align		4
        /*0008*/ 	.word	0x00000000
	.align		4
        /*000c*/ 	.word	0xfffffffe
	.align		4
        /*0010*/ 	.word	0x00000000
	.align		4
        /*0014*/ 	.word	0xfffffffd
	.align		4
        /*0018*/ 	.word	0x00000000
	.align		4
        /*001c*/ 	.word	0xfffffffc


//--------------------- .text._Z6g_to_hPdS_iii    --------------------------
	.section	.text._Z6g_to_hPdS_iii,"ax",@progbits
	.align	128
        .global         _Z6g_to_hPdS_iii
        .type           _Z6g_to_hPdS_iii,@function
        .size           _Z6g_to_hPdS_iii,(.L_x_2 - _Z6g_to_hPdS_iii)
        .other          _Z6g_to_hPdS_iii,@"STO_CUDA_ENTRY STV_DEFAULT"
_Z6g_to_hPdS_iii:
.text._Z6g_to_hPdS_iii:
[----:B------:R-:W-:Y:S01]  /*0000*/  LDC R1, c[0x0][0x37c] ;  /* 0x0000df00ff017b82 */ /* 0x000fe20000000800 */
[----:B------:R-:W0:Y:S07]  /*0010*/  S2R R3, SR_TID.Y ;  /* 0x0000000000037919 */ /* 0x000e2e0000002200 */
[----:B------:R-:W0:Y:S01]  /*0020*/  LDC R0, c[0x0][0x364] ;  /* 0x0000d900ff007b82 */ /* 0x000e220000000800 */
[----:B------:R-:W1:Y:S01]  /*0030*/  LDCU UR6, c[0x0][0x390] ;  /* 0x00007200ff0677ac */ /* 0x000e620008000800 */
[----:B------:R-:W2:Y:S06]  /*0040*/  S2R R5, SR_TID.X ;  /* 0x0000000000057919 */ /* 0x000eac0000002100 */
[----:B------:R-:W0:Y:S08]  /*0050*/  S2UR UR4, SR_CTAID.Y ;  /* 0x00000000000479c3 */ /* 0x000e300000002600 */
[----:B------:R-:W2:Y:S08]  /*0060*/  S2UR UR5, SR_CTAID.X ;  /* 0x00000000000579c3 */ /* 0x000eb00000002500 */
[----:B------:R-:W2:Y:S01]  /*0070*/  LDC R2, c[0x0][0x360] ;  /* 0x0000d800ff027b82 */ /* 0x000ea20000000800 */
[----:B0-----:R-:W-:Y:S01]  /*0080*/  IMAD R0, R0, UR4, R3 ;  /* 0x0000000400007c24 */ /* 0x001fe2000f8e0203 */
[----:B-1----:R-:W-:-:S03]  /*0090*/  UIADD3 UR4, UPT, UPT, UR6, -0x1, URZ ;  /* 0xffffffff06047890 */ /* 0x002fc6000fffe0ff */
[----:B------:R-:W-:Y:S02]  /*00a0*/  VIADD R4, R0, 0x1 ;  /* 0x0000000100047836 */ /* 0x000fe40000000000 */
[----:B--2---:R-:W-:-:S04]  /*00b0*/  IMAD R2, R2, UR5, R5 ;  /* 0x0000000502027c24 */ /* 0x004fc8000f8e0205 */
[C---:B------:R-:W-:Y:S01]  /*00c0*/  VIADD R5, R2.reuse, 0x1 ;  /* 0x0000000102057836 */ /* 0x040fe20000000000 */
[----:B------:R-:W-:-:S04]  /*00d0*/  ISETP.GT.U32.AND P0, PT, R2, 0x7ffffffe, PT ;  /* 0x7ffffffe0200780c */ /* 0x000fc80003f04070 */
[----:B------:R-:W-:-:S04]  /*00e0*/  VIMNMX R2, PT, PT, R4, R5, !PT ;  /* 0x0000000504027248 */ /* 0x000fc80007fe0100 */
[----:B------:R-:W-:-:S13]  /*00f0*/  ISETP.GE.OR P0, PT, R2, UR4, P0 ;  /* 0x0000000402007c0c */ /* 0x000fda0008706670 */
[----:B------:R-:W-:Y:S05]  /*0100*/  @P0 EXIT ;  /* 0x000000000000094d */ /* 0x000fea0003800000 */
[----:B------:R-:W0:Y:S01]  /*0110*/  LDCU UR4, c[0x0][0x398] ;  /* 0x00007300ff0477ac */ /* 0x000e220008000800 */
[----:B------:R-:W-:Y:S01]  /*0120*/  VIMNMX R2, PT, PT, R4, R5, PT ;  /* 0x0000000504027248 */ /* 0x000fe20003fe0100 */
[----:B------:R-:W1:Y:S01]  /*0130*/  LDCU UR5, c[0x0][0x394] ;  /* 0x00007280ff0577ac */ /* 0x000e620008000800 */
[----:B0-----:R-:W-:Y:S02]  /*0140*/  ISETP.GE.AND P0, PT, R0, UR4, PT ;  /* 0x0000000400007c0c */ /* 0x001fe4000bf06270 */
[----:B------:R-:W-:Y:S02]  /*0150*/  ISETP.LE.AND P1, PT, R5, UR4, PT ;  /* 0x0000000405007c0c */ /* 0x000fe4000bf23270 */
[----:B-1----:R-:W-:Y:S01]  /*0160*/  ISETP.GE.AND P0, PT, R2, UR5, !P0 ;  /* 0x0000000502007c0c */ /* 0x002fe2000c706270 */
[----:B------:R-:W0:-:S12]  /*0170*/  LDCU.64 UR4, c[0x0][0x358] ;  /* 0x00006b00ff0477ac */ /* 0x000e180008000a00 */
[----:B0-----:R-:W-:Y:S05]  /*0180*/  @P0 EXIT P1 ;  /* 0x000000000000094d */ /* 0x001fea0000800000 */
[----:B------:R-:W0:Y:S01]  /*0190*/  LDC.64 R2, c[0x0][0x388] ;  /* 0x0000e200ff027b82 */ /* 0x000e220000000a00 */
[----:B------:R-:W-:-:S07]  /*01a0*/  IMAD R7, R4, UR6, R5 ;  /* 0x0000000604077c24 */ /* 0x000fce000f8e0205 */
[----:B------:R-:W1:Y:S01]  /*01b0*/  LDC.64 R4, c[0x0][0x380] ;  /* 0x0000e000ff047b82 */ /* 0x000e620000000a00 */
[----:B0-----:R-:W-:-:S06]  /*01c0*/  IMAD.WIDE R2, R7, 0x8, R2 ;  /* 0x0000000807027825 */ /* 0x001fcc00078e0202 */
[----:B------:R-:W2:Y:S01]  /*01d0*/  LDG.E.64 R2, desc[UR4][R2.64] ;  /* 0x0000000402027981 */ /* 0x000ea2000c1e1b00 */
[----:B-1----:R-:W-:-:S05]  /*01e0*/  IMAD.WIDE R4, R7, 0x8, R4 ;  /* 0x0000000807047825 */ /* 0x002fca00078e0204 */
[----:B--2---:R-:W-:Y:S01]  /*01f0*/  STG.E.64 desc[UR4][R4.64], R2 ;  /* 0x0000000204007986 */ /* 0x004fe2000c101b04 */
[----:B------:R-:W-:Y:S05]  /*0200*/  EXIT ;  /* 0x000000000000794d */ /* 0x000fea0003800000 */
.L_x_0:
[----:B------:R-:W-:-:S00]  /*0210*/  BRA `(.L_x_0) ;  /* 0xfffffffc00fc7947 */ /* 0x000fc0000383ffff */
[----:B------:R-:W-:-:S00]  /*0220*/  NOP ;  /* 0x0000000000007918 */ /* 0x000fc00000000000 */
        /* <DEDUP_REMOVED lines=13> */
.L_x_2:


//--------------------- .text._Z13jacobi_kernelPdS_iii --------------------------
	.section	.text._Z13jacobi_kernelPdS_iii,"ax",@progbits
	.align	128
        .global         _Z13jacobi_kernelPdS_iii
        .type           _Z13jacobi_kernelPdS_iii,@function
        .size           _Z13jacobi_kernelPdS_iii,(.L_x_3 - _Z13jacobi_kernelPdS_iii)
        .other          _Z13jacobi_kernelPdS_iii,@"STO_CUDA_ENTRY STV_DEFAULT"
_Z13jacobi_kernelPdS_iii:
.text._Z13jacobi_kernelPdS_iii:
[----:B------:R-:W-:Y:S01]  /*0000*/  LDC R1, c[0x0][0x37c] ;  /* 0x0000df00ff017b82 */ /* 0x000fe20000000800 */
[----:B------:R-:W0:Y:S07]  /*0010*/  S2R R3, SR_TID.Y ;  /* 0x0000000000037919 */ /* 0x000e2e0000002200 */
[----:B------:R-:W0:Y:S01]  /*0020*/  LDC R0, c[0x0][0x364] ;  /* 0x0000d900ff007b82 */ /* 0x000e220000000800 */
[----:B------:R-:W1:Y:S07]  /*0030*/  S2R R5, SR_TID.X ;  /* 0x0000000000057919 */ /* 0x000e6e0000002100 */
[----:B------:R-:W0:Y:S08]  /*0040*/  S2UR UR4, SR_CTAID.Y ;  /* 0x00000000000479c3 */ /* 0x000e300000002600 */
[----:B------:R-:W1:Y:S08]  /*0050*/  S2UR UR5, SR_CTAID.X ;  /* 0x00000000000579c3 */ /* 0x000e700000002500 */
[----:B------:R-:W1:Y:S08]  /*0060*/  LDC R6, c[0x0][0x360] ;  /* 0x0000d800ff067b82 */ /* 0x000e700000000800 */
[----:B------:R-:W2:Y:S01]  /*0070*/  LDC R17, c[0x0][0x390] ;  /* 0x0000e400ff117b82 */ /* 0x000ea20000000800 */
[----:B0-----:R-:W-:-:S04]  /*0080*/  IMAD R0, R0, UR4, R3 ;  /* 0x0000000400007c24 */ /* 0x001fc8000f8e0203 */
[----:B------:R-:W-:Y:S02]  /*0090*/  VIADD R2, R0, 0x1 ;  /* 0x0000000100027836 */ /* 0x000fe40000000000 */
[----:B-1----:R-:W-:-:S05]  /*00a0*/  IMAD R6, R6, UR5, R5 ;  /* 0x0000000506067c24 */ /* 0x002fca000f8e0205 */
[C---:B------:R-:W-:Y:S02]  /*00b0*/  IADD3 R3, PT, PT, R6.reuse, 0x1, RZ ;  /* 0x0000000106037810 */ /* 0x040fe40007ffe0ff */
[----:B------:R-:W-:Y:S01]  /*00c0*/  ISETP.GT.U32.AND P0, PT, R6, 0x7ffffffe, PT ;  /* 0x7ffffffe0600780c */ /* 0x000fe20003f04070 */
[----:B--2---:R-:W-:Y:S01]  /*00d0*/  VIADD R4, R17, 0xffffffff ;  /* 0xffffffff11047836 */ /* 0x004fe20000000000 */
[----:B------:R-:W-:-:S04]  /*00e0*/  VIMNMX R5, PT, PT, R2, R3, !PT ;  /* 0x0000000302057248 */ /* 0x000fc80007fe0100 */
[----:B------:R-:W-:-:S13]  /*00f0*/  ISETP.GE.OR P0, PT, R5, R4, P0 ;  /* 0x000000040500720c */ /* 0x000fda0000706670 */
        /* <DEDUP_REMOVED lines=10> */
[----:B------:R-:W-:-:S04]  /*01a0*/  IMAD R0, R0, R17, RZ ;  /* 0x0000001100007224 */ /* 0x000fc800078e02ff */
[----:B------:R-:W-:Y:S01]  /*01b0*/  IMAD.IADD R5, R3, 0x1, R0 ;  /* 0x0000000103057824 */ /* 0x000fe200078e0200 */
[----:B------:R-:W-:Y:S02]  /*01c0*/  LEA R7, R17, R0, 0x1 ;  /* 0x0000000011077211 */ /* 0x000fe400078e08ff */
[----:B------:R-:W1:Y:S02]  /*01d0*/  LDC.64 R14, c[0x0][0x388] ;  /* 0x0000e200ff0e7b82 */ /* 0x000e640000000a00 */
[----:B------:R-:W-:Y:S02]  /*01e0*/  IADD3 R11, PT, PT, R3, R7, RZ ;  /* 0x00000007030b7210 */ /* 0x000fe40007ffe0ff */
[----:B------:R-:W-:Y:S01]  /*01f0*/  IADD3 R17, PT, PT, R6, -R17, R7 ;  /* 0x8000001106117210 */ /* 0x000fe20007ffe007 */
[----:B0-----:R-:W-:-:S04]  /*0200*/  IMAD.WIDE R2, R5, 0x8, R8 ;  /* 0x0000000805027825 */ /* 0x001fc800078e0208 */
[--C-:B------:R-:W-:Y:S02]  /*0210*/  IMAD.WIDE R4, R11, 0x8, R8.reuse ;  /* 0x000000080b047825 */ /* 0x100fe400078e0208 */
[----:B------:R-:W2:Y:S04]  /*0220*/  LDG.E.64 R2, desc[UR4][R2.64] ;  /* 0x0000000402027981 */ /* 0x000ea8000c1e1b00 */
[----:B------:R-:W2:Y:S01]  /*0230*/  LDG.E.64 R4, desc[UR4][R4.64] ;  /* 0x0000000404047981 */ /* 0x000ea2000c1e1b00 */
[----:B------:R-:W-:-:S05]  /*0240*/  IMAD.WIDE R8, R17, 0x8, R8 ;  /* 0x0000000811087825 */ /* 0x000fca00078e0208 */
[----:B------:R-:W3:Y:S04]  /*0250*/  LDG.E.64 R10, desc[UR4][R8.64] ;  /* 0x00000004080a7981 */ /* 0x000ee8000c1e1b00 */
[----:B------:R-:W4:Y:S01]  /*0260*/  LDG.E.64 R12, desc[UR4][R8.64+0x10] ;  /* 0x00001004080c7981 */ /* 0x000f22000c1e1b00 */
[----:B------:R-:W-:Y:S01]  /*0270*/  VIADD R17, R17, 0x1 ;  /* 0x0000000111117836 */ /* 0x000fe20000000000 */
[----:B--2---:R-:W-:-:S03]  /*0280*/  DADD R6, R2, R4 ;  /* 0x0000000002067229 */ /* 0x004fc60000000004 */
[----:B-1----:R-:W-:-:S05]  /*0290*/  IMAD.WIDE R2, R17, 0x8, R14 ;  /* 0x0000000811027825 */ /* 0x002fca00078e020e */
[----:B---3--:R-:W-:-:S08]  /*02a0*/  DADD R6, R6, R10 ;  /* 0x0000000006067229 */ /* 0x008fd0000000000a */
[----:B----4-:R-:W-:-:S08]  /*02b0*/  DADD R6, R6, R12 ;  /* 0x0000000006067229 */ /* 0x010fd0000000000c */
[----:B------:R-:W-:-:S07]  /*02c0*/  DMUL R6, R6, 0.25 ;  /* 0x3fd0000006067828 */ /* 0x000fce0000000000 */
[----:B------:R-:W-:Y:S01]  /*02d0*/  STG.E.64 desc[UR4][R2.64], R6 ;  /* 0x0000000602007986 */ /* 0x000fe2000c101b04 */
[----:B------:R-:W-:Y:S05]  /*02e0*/  EXIT ;  /* 0x000000000000794d */ /* 0x000fea0003800000 */
.L_x_1:
        /* <DEDUP_REMOVED lines=9> */
.L_x_3:


//--------------------- .nv.shared.reserved.0     --------------------------
	.section	.nv.shared.reserved.0,"aw",@nobits
	.weak		__nv_reservedSMEM_offset_0_alias
	.size		__nv_reservedSMEM_offset_0_alias, 0, 64
	.other		__nv_reservedSMEM_offset_0_alias,@"STO_CUDA_RESERVED_SHARED STV_DEFAULT"
__nv_reservedSMEM_offset_0_alias:
	.zero		0
	.zero		64


//--------------------- .nv.constant0._Z6g_to_hPdS_iii --------------------------
	.section	.nv.constant0._Z6g_to_hPdS_iii,"a",@progbits
	.sectionflags	@""
	.align	4
.nv.constant0._Z6g_to_hPdS_iii:
	.zero		924


//--------------------- .nv.constant0._Z13jacobi_kernelPdS_iii --------------------------
	.section	.nv.constant0._Z13jacobi_kernelPdS_iii,"a",@progbits
	.sectionflags	@""
	.align	4
.nv.constant0._Z13jacobi_kernelPdS_iii:
	.zero		924


//--------------------- SYMBOLS --------------------------

	.type		.nv.reservedSmem.offset0,@object
	.size		.nv.reservedSmem.offset0,0x4
